//
// Generated by NVIDIA NVVM Compiler
//
// Compiler Build ID: CL-36424714
// Cuda compilation tools, release 13.0, V13.0.88
// Based on NVVM 20.0.0
//

.version 9.0
.target sm_100
.address_size 64

	// .globl	_Z15ReduceNeighbourPfS_j

.visible .entry _Z15ReduceNeighbourPfS_j(
	.param .u64 .ptr .align 1 _Z15ReduceNeighbourPfS_j_param_0,
	.param .u64 .ptr .align 1 _Z15ReduceNeighbourPfS_j_param_1,
	.param .u32 _Z15ReduceNeighbourPfS_j_param_2
)
{
	.reg .pred 	%p<6>;
	.reg .b32 	%r<13>;
	.reg .b32 	%f<5>;
	.reg .b64 	%rd<13>;

	ld.param.u64 	%rd3, [_Z15ReduceNeighbourPfS_j_param_0];
	ld.param.u64 	%rd4, [_Z15ReduceNeighbourPfS_j_param_1];
	ld.param.u32 	%r7, [_Z15ReduceNeighbourPfS_j_param_2];
	mov.u32 	%r1, %tid.x;
	mov.u32 	%r2, %ctaid.x;
	mov.u32 	%r3, %ntid.x;
	mul.lo.s32 	%r4, %r2, %r3;
	add.s32 	%r8, %r4, %r1;
	setp.ge.u32 	%p1, %r8, %r7;
	@%p1 bra 	$L__BB0_8;
	cvta.to.global.u64 	%rd5, %rd3;
	mul.wide.u32 	%rd6, %r4, 4;
	add.s64 	%rd1, %rd5, %rd6;
	setp.lt.u32 	%p2, %r3, 2;
	@%p2 bra 	$L__BB0_6;
	mul.wide.u32 	%rd7, %r1, 4;
	add.s64 	%rd2, %rd1, %rd7;
	mov.b32 	%r12, 1;
$L__BB0_3:
	shl.b32 	%r6, %r12, 1;
	add.s32 	%r10, %r6, -1;
	and.b32  	%r11, %r10, %r1;
	setp.ne.s32 	%p3, %r11, 0;
	@%p3 bra 	$L__BB0_5;
	mul.wide.s32 	%rd8, %r12, 4;
	add.s64 	%rd9, %rd2, %rd8;
	ld.global.f32 	%f1, [%rd9];
	ld.global.f32 	%f2, [%rd2];
	add.f32 	%f3, %f1, %f2;
	st.global.f32 	[%rd2], %f3;
$L__BB0_5:
	bar.sync 	0;
	setp.lt.u32 	%p4, %r6, %r3;
	mov.u32 	%r12, %r6;
	@%p4 bra 	$L__BB0_3;
$L__BB0_6:
	setp.ne.s32 	%p5, %r1, 0;
	@%p5 bra 	$L__BB0_8;
	ld.global.f32 	%f4, [%rd1];
	cvta.to.global.u64 	%rd10, %rd4;
	mul.wide.u32 	%rd11, %r2, 4;
	add.s64 	%rd12, %rd10, %rd11;
	st.global.f32 	[%rd12], %f4;
$L__BB0_8:
	ret;

}


// ===== COMPILED SASS (sm_100) =====

	.target	sm_100

	.elftype	@"ET_EXEC"


//--------------------- .note.nv.tkinfo           --------------------------
	.section	.note.nv.tkinfo,"",@"SHT_NOTE"
	.sectionflags	@"SHF_NOTE_NV_TKINFO"
	.tkinfo
        /*0018*/ 	.word	0x00000002
        /*0030*/ 	.string	""
        /*0030*/ 	.string	"ptxas"
        /*0030*/ 	.string	"Cuda compilation tools, release 13.0, V13.0.88"
        /*0030*/ 	.string	"Build cuda_13.0.r13.0/compiler.36424714_0"
        /*0030*/ 	.string	"-arch sm_100 -m 64 "



//--------------------- .note.nv.cuinfo           --------------------------
	.section	.note.nv.cuinfo,"",@"SHT_NOTE"
	.sectionflags	@"SHF_NOTE_NV_CUINFO"
        /*0018*/ 	.short	0x0002
        /*001a*/ 	.short	0x0064
        /*001c*/ 	.short	0x0082
	.zero		2


//--------------------- .nv.info                  --------------------------
	.section	.nv.info,"",@"SHT_CUDA_INFO"
	.align	4


	//----- nvinfo : EIATTR_REGCOUNT
	.align		4
        /*0000*/ 	.byte	0x04, 0x2f
        /*0002*/ 	.short	(.L_1 - .L_0)
	.align		4
.L_0:
        /*0004*/ 	.word	index@(_Z15ReduceNeighbourPfS_j)
        /*0008*/ 	.word	0x00000010


	//----- nvinfo : EIATTR_FRAME_SIZE
	.align		4
.L_1:
        /*000c*/ 	.byte	0x04, 0x11
        /*000e*/ 	.short	(.L_3 - .L_2)
	.align		4
.L_2:
        /*0010*/ 	.word	index@(_Z15ReduceNeighbourPfS_j)
        /*0014*/ 	.word	0x00000000


	//----- nvinfo : EIATTR_MIN_STACK_SIZE
	.align		4
.L_3:
        /*0018*/ 	.byte	0x04, 0x12
        /*001a*/ 	.short	(.L_5 - .L_4)
	.align		4
.L_4:
        /*001c*/ 	.word	index@(_Z15ReduceNeighbourPfS_j)
        /*0020*/ 	.word	0x00000000
.L_5:


//--------------------- .nv.compat                --------------------------
	.section	.nv.compat,"",@"SHT_CUDA_COMPAT_INFO"
	.align	4
        /*0000*/ 	.byte	0x02, 0x09, 0x00, 0x00, 0x02, 0x02, 0x01, 0x00, 0x02, 0x05, 0x05, 0x00, 0x03, 0x07, 0x01, 0x01
        /*0010*/ 	.byte	0x02, 0x03, 0x00, 0x00, 0x02, 0x06, 0x01, 0x00, 0x04, 0x0b, 0x08, 0x00, 0x09, 0x00, 0x00, 0x00
        /*0020*/ 	.byte	0x00, 0x00, 0x00, 0x00


//--------------------- .nv.info._Z15ReduceNeighbourPfS_j --------------------------
	.section	.nv.info._Z15ReduceNeighbourPfS_j,"",@"SHT_CUDA_INFO"
	.sectionflags	@""
	.align	4


	//----- nvinfo : EIATTR_CUDA_API_VERSION
	.align		4
        /*0000*/ 	.byte	0x04, 0x37
        /*0002*/ 	.short	(.L_7 - .L_6)
.L_6:
        /*0004*/ 	.word	0x00000082


	//----- nvinfo : EIATTR_KPARAM_INFO
	.align		4
.L_7:
        /*0008*/ 	.byte	0x04, 0x17
        /*000a*/ 	.short	(.L_9 - .L_8)
.L_8:
        /*000c*/ 	.word	0x00000000
        /*0010*/ 	.short	0x0002
        /*0012*/ 	.short	0x0010
        /*0014*/ 	.byte	0x00, 0xf0, 0x11, 0x00


	//----- nvinfo : EIATTR_KPARAM_INFO
	.align		4
.L_9:
        /*0018*/ 	.byte	0x04, 0x17
        /*001a*/ 	.short	(.L_11 - .L_10)
.L_10:
        /*001c*/ 	.word	0x00000000
        /*0020*/ 	.short	0x0001
        /*0022*/ 	.short	0x0008
        /*0024*/ 	.byte	0x00, 0xf5, 0x21, 0x00


	//----- nvinfo : EIATTR_KPARAM_INFO
	.align		4
.L_11:
        /*0028*/ 	.byte	0x04, 0x17
        /*002a*/ 	.short	(.L_13 - .L_12)
.L_12:
        /*002c*/ 	.word	0x00000000
        /*0030*/ 	.short	0x0000
        /*0032*/ 	.short	0x0000
        /*0034*/ 	.byte	0x00, 0xf5, 0x21, 0x00


	//----- nvinfo : EIATTR_SPARSE_MMA_MASK
	.align		4
.L_13:
        /*0038*/ 	.byte	0x03, 0x50
        /*003a*/ 	.short	0x0000


	//----- nvinfo : EIATTR_MAXREG_COUNT
	.align		4
        /*003c*/ 	.byte	0x03, 0x1b
        /*003e*/ 	.short	0x00ff


	//----- nvinfo : EIATTR_NUM_BARRIERS
	.align		4
        /*0040*/ 	.byte	0x02, 0x4c
        /*0042*/ 	.byte	0x01
	.zero		1


	//----- nvinfo : EIATTR_MERCURY_ISA_VERSION
	.align		4
        /*0044*/ 	.byte	0x03, 0x5f
        /*0046*/ 	.short	0x0101


	//----- nvinfo : EIATTR_VRC_CTA_INIT_COUNT
	.align		4
        /*0048*/ 	.byte	0x02, 0x4a
	.zero		1
	.zero		1


	//----- nvinfo : EIATTR_EXIT_INSTR_OFFSETS
	.align		4
        /*004c*/ 	.byte	0x04, 0x1c
        /*004e*/ 	.short	(.L_15 - .L_14)


	//   ....[0]....
.L_14:
        /*0050*/ 	.word	0x00000080


	//   ....[1]....
        /*0054*/ 	.word	0x00000200


	//   ....[2]....
        /*0058*/ 	.word	0x00000250


	//----- nvinfo : EIATTR_CRS_STACK_SIZE
	.align		4
.L_15:
        /*005c*/ 	.byte	0x04, 0x1e
        /*005e*/ 	.short	(.L_17 - .L_16)
.L_16:
        /*0060*/ 	.word	0x00000000


	//----- nvinfo : EIATTR_CBANK_PARAM_SIZE
	.align		4
.L_17:
        /*0064*/ 	.byte	0x03, 0x19
        /*0066*/ 	.short	0x0014


	//----- nvinfo : EIATTR_PARAM_CBANK
	.align		4
        /*0068*/ 	.byte	0x04, 0x0a
        /*006a*/ 	.short	(.L_19 - .L_18)
	.align		4
.L_18:
        /*006c*/ 	.word	index@(.nv.constant0._Z15ReduceNeighbourPfS_j)
        /*0070*/ 	.short	0x0380
        /*0072*/ 	.short	0x0014


	//----- nvinfo : EIATTR_SW_WAR
	.align		4
.L_19:
        /*0074*/ 	.byte	0x04, 0x36
        /*0076*/ 	.short	(.L_21 - .L_20)
.L_20:
        /*0078*/ 	.word	0x00000008
.L_21:


//--------------------- .nv.callgraph             --------------------------
	.section	.nv.callgraph,"",@"SHT_CUDA_CALLGRAPH"
	.align	4
	.sectionentsize	8
	.align		4
        /*0000*/ 	.word	0x00000000
	.align		4
        /*0004*/ 	.word	0xffffffff
	.align		4
        /*0008*/ 	.word	0x00000000
	.align		4
        /*000c*/ 	.word	0xfffffffe
	.align		4
        /*0010*/ 	.word	0x00000000
	.align		4
        /*0014*/ 	.word	0xfffffffd
	.align		4
        /*0018*/ 	.word	0x00000000
	.align		4
        /*001c*/ 	.word	0xfffffffc


//--------------------- .text._Z15ReduceNeighbourPfS_j --------------------------
	.section	.text._Z15ReduceNeighbourPfS_j,"ax",@progbits
	.align	128
        .global         _Z15ReduceNeighbourPfS_j
        .type           _Z15ReduceNeighbourPfS_j,@function
        .size           _Z15ReduceNeighbourPfS_j,(.L_x_5 - _Z15ReduceNeighbourPfS_j)
        .other          _Z15ReduceNeighbourPfS_j,@"STO_CUDA_ENTRY STV_DEFAULT"
_Z15ReduceNeighbourPfS_j:
.text._Z15ReduceNeighbourPfS_j:
[----:B------:R-:W-:Y:S01]  /*0000*/  LDC R1, c[0x0][0x37c] ;  /* 0x0000df00ff017b82 */ /* 0x000fe20000000800 */
[----:B------:R-:W0:Y:S01]  /*0010*/  S2R R13, SR_CTAID.X ;  /* 0x00000000000d7919 */ /* 0x000e220000002500 */
[----:B------:R-:W0:Y:S01]  /*0020*/  LDCU UR4, c[0x0][0x360] ;  /* 0x00006c00ff0477ac */ /* 0x000e220008000800 */
[----:B------:R-:W1:Y:S01]  /*0030*/  S2R R11, SR_TID.X ;  /* 0x00000000000b7919 */ /* 0x000e620000002100 */
[----:B------:R-:W2:Y:S01]  /*0040*/  LDCU UR5, c[0x0][0x390] ;  /* 0x00007200ff0577ac */ /* 0x000ea20008000800 */
[----:B0-----:R-:W-:-:S05]  /*0050*/  IMAD R5, R13, UR4, RZ ;  /* 0x000000040d057c24 */ /* 0x001fca000f8e02ff */
[----:B-1----:R-:W-:-:S04]  /*0060*/  IADD3 R0, PT, PT, R5, R11, RZ ;  /* 0x0000000b05007210 */ /* 0x002fc80007ffe0ff */
[----:B--2---:R-:W-:-:S13]  /*0070*/  ISETP.GE.U32.AND P0, PT, R0, UR5, PT ;  /* 0x0000000500007c0c */ /* 0x004fda000bf06070 */
[----:B------:R-:W-:Y:S05]  /*0080*/  @P0 EXIT ;  /* 0x000000000000094d */ /* 0x000fea0003800000 */
[----:B------:R-:W0:Y:S01]  /*0090*/  LDC.64 R2, c[0x0][0x380] ;  /* 0x0000e000ff027b82 */ /* 0x000e220000000a00 */
[----:B------:R-:W-:Y:S01]  /*00a0*/  UISETP.GE.U32.AND UP0, UPT, UR4, 0x2, UPT ;  /* 0x000000020400788c */ /* 0x000fe2000bf06070 */
[----:B------:R-:W1:Y:S01]  /*00b0*/  LDCU.64 UR6, c[0x0][0x358] ;  /* 0x00006b00ff0677ac */ /* 0x000e620008000a00 */
[----:B0-----:R-:W-:-:S07]  /*00c0*/  IMAD.WIDE.U32 R2, R5, 0x4, R2 ;  /* 0x0000000405027825 */ /* 0x001fce00078e0002 */
[----:B-1----:R-:W-:Y:S05]  /*00d0*/  BRA.U !UP0, `(.L_x_0) ;  /* 0x0000000108447547 */ /* 0x002fea000b800000 */
[----:B------:R-:W-:Y:S02]  /*00e0*/  HFMA2 R7, -RZ, RZ, 0, 5.9604644775390625e-08 ;  /* 0x00000001ff077431 */ /* 0x000fe400000001ff */
[----:B------:R-:W-:-:S07]  /*00f0*/  IMAD.WIDE.U32 R4, R11, 0x4, R2 ;  /* 0x000000040b047825 */ /* 0x000fce00078e0002 */
.L_x_3:
[----:B------:R-:W-:Y:S01]  /*0100*/  SHF.L.U32 R8, R7, 0x1, RZ ;  /* 0x0000000107087819 */ /* 0x000fe200000006ff */
[----:B------:R-:W-:Y:S03]  /*0110*/  BSSY.RECONVERGENT B0, `(.L_x_1) ;  /* 0x0000009000007945 */ /* 0x000fe60003800200 */
[----:B------:R-:W-:-:S04]  /*0120*/  IADD3 R0, PT, PT, R8, -0x1, RZ ;  /* 0xffffffff08007810 */ /* 0x000fc80007ffe0ff */
[----:B------:R-:W-:-:S13]  /*0130*/  LOP3.LUT P0, RZ, R0, R11, RZ, 0xc0, !PT ;  /* 0x0000000b00ff7212 */ /* 0x000fda000780c0ff */
[----:B0-----:R-:W-:Y:S05]  /*0140*/  @P0 BRA `(.L_x_2) ;  /* 0x0000000000140947 */ /* 0x001fea0003800000 */
[----:B------:R-:W-:Y:S01]  /*0150*/  IMAD.WIDE R6, R7, 0x4, R4 ;  /* 0x0000000407067825 */ /* 0x000fe200078e0204 */
[----:B------:R-:W2:Y:S05]  /*0160*/  LDG.E R9, desc[UR6][R4.64] ;  /* 0x0000000604097981 */ /* 0x000eaa000c1e1900 */
[----:B------:R-:W2:Y:S02]  /*0170*/  LDG.E R6, desc[UR6][R6.64] ;  /* 0x0000000606067981 */ /* 0x000ea4000c1e1900 */
[----:B--2---:R-:W-:-:S05]  /*0180*/  FADD R9, R6, R9 ;  /* 0x0000000906097221 */ /* 0x004fca0000000000 */
[----:B------:R0:W-:Y:S02]  /*0190*/  STG.E desc[UR6][R4.64], R9 ;  /* 0x0000000904007986 */ /* 0x0001e4000c101906 */
.L_x_2:
[----:B------:R-:W-:Y:S05]  /*01a0*/  BSYNC.RECONVERGENT B0 ;  /* 0x0000000000007941 */ /* 0x000fea0003800200 */
.L_x_1:
[----:B------:R-:W-:Y:S01]  /*01b0*/  BAR.SYNC.DEFER_BLOCKING 0x0 ;  /* 0x0000000000007b1d */ /* 0x000fe20000010000 */
[----:B------:R-:W-:Y:S02]  /*01c0*/  ISETP.GE.U32.AND P0, PT, R8, UR4, PT ;  /* 0x0000000408007c0c */ /* 0x000fe4000bf06070 */
[----:B------:R-:W-:-:S11]  /*01d0*/  MOV R7, R8 ;  /* 0x0000000800077202 */ /* 0x000fd60000000f00 */
[----:B------:R-:W-:Y:S05]  /*01e0*/  @!P0 BRA `(.L_x_3) ;  /* 0xfffffffc00c48947 */ /* 0x000fea000383ffff */
.L_x_0:
[----:B------:R-:W-:-:S13]  /*01f0*/  ISETP.NE.AND P0, PT, R11, RZ, PT ;  /* 0x000000ff0b00720c */ /* 0x000fda0003f05270 */
[----:B------:R-:W-:Y:S05]  /*0200*/  @P0 EXIT ;  /* 0x000000000000094d */ /* 0x000fea0003800000 */
[----:B------:R-:W2:Y:S01]  /*0210*/  LDG.E R3, desc[UR6][R2.64] ;  /* 0x0000000602037981 */ /* 0x000ea2000c1e1900 */
[----:B0-----:R-:W0:Y:S02]  /*0220*/  LDC.64 R4, c[0x0][0x388] ;  /* 0x0000e200ff047b82 */ /* 0x001e240000000a00 */
[----:B0-----:R-:W-:-:S05]  /*0230*/  IMAD.WIDE.U32 R4, R13, 0x4, R4 ;  /* 0x000000040d047825 */ /* 0x001fca00078e0004 */
[----:B--2---:R-:W-:Y:S01]  /*0240*/  STG.E desc[UR6][R4.64], R3 ;  /* 0x0000000304007986 */ /* 0x004fe2000c101906 */
[----:B------:R-:W-:Y:S05]  /*0250*/  EXIT ;  /* 0x000000000000794d */ /* 0x000fea0003800000 */
.L_x_4:
[----:B------:R-:W-:-:S00]  /*0260*/  BRA `(.L_x_4) ;  /* 0xfffffffc00fc7947 */ /* 0x000fc0000383ffff */
[----:B------:R-:W-:-:S00]  /*0270*/  NOP ;  /* 0x0000000000007918 */ /* 0x000fc00000000000 */
        /* <DEDUP_REMOVED lines=8> */
.L_x_5:


//--------------------- .nv.shared.reserved.0     --------------------------
	.section	.nv.shared.reserved.0,"aw",@nobits
	.weak		__nv_reservedSMEM_offset_0_alias
	.size		__nv_reservedSMEM_offset_0_alias, 0, 64
	.other		__nv_reservedSMEM_offset_0_alias,@"STO_CUDA_RESERVED_SHARED STV_DEFAULT"
__nv_reservedSMEM_offset_0_alias:
	.zero		0
	.zero		64


//--------------------- .nv.constant0._Z15ReduceNeighbourPfS_j --------------------------
	.section	.nv.constant0._Z15ReduceNeighbourPfS_j,"a",@progbits
	.sectionflags	@""
	.align	4
.nv.constant0._Z15ReduceNeighbourPfS_j:
	.zero		916


//--------------------- SYMBOLS --------------------------

	.type		.nv.reservedSmem.offset0,@object
	.size		.nv.reservedSmem.offset0,0x4
